//
// Generated by NVIDIA NVVM Compiler
//
// Compiler Build ID: CL-36424714
// Cuda compilation tools, release 13.0, V13.0.88
// Based on NVVM 20.0.0
//

.version 9.0
.target sm_100
.address_size 64

	// .globl	_Z13Transpose_kerPfS_i

.visible .entry _Z13Transpose_kerPfS_i(
	.param .u64 .ptr .align 1 _Z13Transpose_kerPfS_i_param_0,
	.param .u64 .ptr .align 1 _Z13Transpose_kerPfS_i_param_1,
	.param .u32 _Z13Transpose_kerPfS_i_param_2
)
{
	.reg .pred 	%p<2>;
	.reg .b32 	%r<13>;
	.reg .b32 	%f<2>;
	.reg .b64 	%rd<9>;

	ld.param.u64 	%rd1, [_Z13Transpose_kerPfS_i_param_0];
	ld.param.u64 	%rd2, [_Z13Transpose_kerPfS_i_param_1];
	ld.param.u32 	%r3, [_Z13Transpose_kerPfS_i_param_2];
	mov.u32 	%r4, %ctaid.y;
	mov.u32 	%r5, %ntid.y;
	mov.u32 	%r6, %tid.y;
	mad.lo.s32 	%r1, %r4, %r5, %r6;
	mov.u32 	%r7, %ctaid.x;
	mov.u32 	%r8, %ntid.x;
	mov.u32 	%r9, %tid.x;
	mad.lo.s32 	%r2, %r7, %r8, %r9;
	max.s32 	%r10, %r1, %r2;
	setp.ge.s32 	%p1, %r10, %r3;
	@%p1 bra 	$L__BB0_2;
	cvta.to.global.u64 	%rd3, %rd2;
	cvta.to.global.u64 	%rd4, %rd1;
	mad.lo.s32 	%r11, %r3, %r2, %r1;
	mul.wide.s32 	%rd5, %r11, 4;
	add.s64 	%rd6, %rd3, %rd5;
	ld.global.f32 	%f1, [%rd6];
	mad.lo.s32 	%r12, %r3, %r1, %r2;
	mul.wide.s32 	%rd7, %r12, 4;
	add.s64 	%rd8, %rd4, %rd7;
	st.global.f32 	[%rd8], %f1;
$L__BB0_2:
	ret;

}


// ===== COMPILED SASS (sm_100) =====

	.target	sm_100

	.elftype	@"ET_EXEC"


//--------------------- .note.nv.tkinfo           --------------------------
	.section	.note.nv.tkinfo,"",@"SHT_NOTE"
	.sectionflags	@"SHF_NOTE_NV_TKINFO"
	.tkinfo
        /*0018*/ 	.word	0x00000002
        /*0030*/ 	.string	""
        /*0030*/ 	.string	"ptxas"
        /*0030*/ 	.string	"Cuda compilation tools, release 13.0, V13.0.88"
        /*0030*/ 	.string	"Build cuda_13.0.r13.0/compiler.36424714_0"
        /*0030*/ 	.string	"-arch sm_100 -m 64 "



//--------------------- .note.nv.cuinfo           --------------------------
	.section	.note.nv.cuinfo,"",@"SHT_NOTE"
	.sectionflags	@"SHF_NOTE_NV_CUINFO"
        /*0018*/ 	.short	0x0002
        /*001a*/ 	.short	0x0064
        /*001c*/ 	.short	0x0082
	.zero		2


//--------------------- .nv.info                  --------------------------
	.section	.nv.info,"",@"SHT_CUDA_INFO"
	.align	4


	//----- nvinfo : EIATTR_REGCOUNT
	.align		4
        /*0000*/ 	.byte	0x04, 0x2f
        /*0002*/ 	.short	(.L_1 - .L_0)
	.align		4
.L_0:
        /*0004*/ 	.word	index@(_Z13Transpose_kerPfS_i)
        /*0008*/ 	.word	0x0000000a


	//----- nvinfo : EIATTR_FRAME_SIZE
	.align		4
.L_1:
        /*000c*/ 	.byte	0x04, 0x11
        /*000e*/ 	.short	(.L_3 - .L_2)
	.align		4
.L_2:
        /*0010*/ 	.word	index@(_Z13Transpose_kerPfS_i)
        /*0014*/ 	.word	0x00000000


	//----- nvinfo : EIATTR_MIN_STACK_SIZE
	.align		4
.L_3:
        /*0018*/ 	.byte	0x04, 0x12
        /*001a*/ 	.short	(.L_5 - .L_4)
	.align		4
.L_4:
        /*001c*/ 	.word	index@(_Z13Transpose_kerPfS_i)
        /*0020*/ 	.word	0x00000000
.L_5:


//--------------------- .nv.compat                --------------------------
	.section	.nv.compat,"",@"SHT_CUDA_COMPAT_INFO"
	.align	4
        /*0000*/ 	.byte	0x02, 0x09, 0x00, 0x00, 0x02, 0x02, 0x01, 0x00, 0x02, 0x05, 0x05, 0x00, 0x03, 0x07, 0x01, 0x01
        /*0010*/ 	.byte	0x02, 0x03, 0x00, 0x00, 0x02, 0x06, 0x01, 0x00, 0x04, 0x0b, 0x08, 0x00, 0x09, 0x00, 0x00, 0x00
        /*0020*/ 	.byte	0x00, 0x00, 0x00, 0x00


//--------------------- .nv.info._Z13Transpose_kerPfS_i --------------------------
	.section	.nv.info._Z13Transpose_kerPfS_i,"",@"SHT_CUDA_INFO"
	.sectionflags	@""
	.align	4


	//----- nvinfo : EIATTR_CUDA_API_VERSION
	.align		4
        /*0000*/ 	.byte	0x04, 0x37
        /*0002*/ 	.short	(.L_7 - .L_6)
.L_6:
        /*0004*/ 	.word	0x00000082


	//----- nvinfo : EIATTR_KPARAM_INFO
	.align		4
.L_7:
        /*0008*/ 	.byte	0x04, 0x17
        /*000a*/ 	.short	(.L_9 - .L_8)
.L_8:
        /*000c*/ 	.word	0x00000000
        /*0010*/ 	.short	0x0002
        /*0012*/ 	.short	0x0010
        /*0014*/ 	.byte	0x00, 0xf0, 0x11, 0x00


	//----- nvinfo : EIATTR_KPARAM_INFO
	.align		4
.L_9:
        /*0018*/ 	.byte	0x04, 0x17
        /*001a*/ 	.short	(.L_11 - .L_10)
.L_10:
        /*001c*/ 	.word	0x00000000
        /*0020*/ 	.short	0x0001
        /*0022*/ 	.short	0x0008
        /*0024*/ 	.byte	0x00, 0xf5, 0x21, 0x00


	//----- nvinfo : EIATTR_KPARAM_INFO
	.align		4
.L_11:
        /*0028*/ 	.byte	0x04, 0x17
        /*002a*/ 	.short	(.L_13 - .L_12)
.L_12:
        /*002c*/ 	.word	0x00000000
        /*0030*/ 	.short	0x0000
        /*0032*/ 	.short	0x0000
        /*0034*/ 	.byte	0x00, 0xf5, 0x21, 0x00


	//----- nvinfo : EIATTR_SPARSE_MMA_MASK
	.align		4
.L_13:
        /*0038*/ 	.byte	0x03, 0x50
        /*003a*/ 	.short	0x0000


	//----- nvinfo : EIATTR_MAXREG_COUNT
	.align		4
        /*003c*/ 	.byte	0x03, 0x1b
        /*003e*/ 	.short	0x00ff


	//----- nvinfo : EIATTR_MERCURY_ISA_VERSION
	.align		4
        /*0040*/ 	.byte	0x03, 0x5f
        /*0042*/ 	.short	0x0101


	//----- nvinfo : EIATTR_VRC_CTA_INIT_COUNT
	.align		4
        /*0044*/ 	.byte	0x02, 0x4a
	.zero		1
	.zero		1


	//----- nvinfo : EIATTR_EXIT_INSTR_OFFSETS
	.align		4
        /*0048*/ 	.byte	0x04, 0x1c
        /*004a*/ 	.short	(.L_15 - .L_14)


	//   ....[0]....
.L_14:
        /*004c*/ 	.word	0x000000c0


	//   ....[1]....
        /*0050*/ 	.word	0x00000160


	//----- nvinfo : EIATTR_CBANK_PARAM_SIZE
	.align		4
.L_15:
        /*0054*/ 	.byte	0x03, 0x19
        /*0056*/ 	.short	0x0014


	//----- nvinfo : EIATTR_PARAM_CBANK
	.align		4
        /*0058*/ 	.byte	0x04, 0x0a
        /*005a*/ 	.short	(.L_17 - .L_16)
	.align		4
.L_16:
        /*005c*/ 	.word	index@(.nv.constant0._Z13Transpose_kerPfS_i)
        /*0060*/ 	.short	0x0380
        /*0062*/ 	.short	0x0014


	//----- nvinfo : EIATTR_SW_WAR
	.align		4
.L_17:
        /*0064*/ 	.byte	0x04, 0x36
        /*0066*/ 	.short	(.L_19 - .L_18)
.L_18:
        /*0068*/ 	.word	0x00000008
.L_19:


//--------------------- .nv.callgraph             --------------------------
	.section	.nv.callgraph,"",@"SHT_CUDA_CALLGRAPH"
	.align	4
	.sectionentsize	8
	.align		4
        /*0000*/ 	.word	0x00000000
	.align		4
        /*0004*/ 	.word	0xffffffff
	.align		4
        /*0008*/ 	.word	0x00000000
	.align		4
        /*000c*/ 	.word	0xfffffffe
	.align		4
        /*0010*/ 	.word	0x00000000
	.align		4
        /*0014*/ 	.word	0xfffffffd
	.align		4
        /*0018*/ 	.word	0x00000000
	.align		4
        /*001c*/ 	.word	0xfffffffc


//--------------------- .text._Z13Transpose_kerPfS_i --------------------------
	.section	.text._Z13Transpose_kerPfS_i,"ax",@progbits
	.align	128
        .global         _Z13Transpose_kerPfS_i
        .type           _Z13Transpose_kerPfS_i,@function
        .size           _Z13Transpose_kerPfS_i,(.L_x_1 - _Z13Transpose_kerPfS_i)
        .other          _Z13Transpose_kerPfS_i,@"STO_CUDA_ENTRY STV_DEFAULT"
_Z13Transpose_kerPfS_i:
.text._Z13Transpose_kerPfS_i:
[----:B------:R-:W-:Y:S01]  /*0000*/  LDC R1, c[0x0][0x37c] ;  /* 0x0000df00ff017b82 */ /* 0x000fe20000000800 */
[----:B------:R-:W0:Y:S07]  /*0010*/  S2R R3, SR_TID.Y ;  /* 0x0000000000037919 */ /* 0x000e2e0000002200 */
[----:B------:R-:W0:Y:S01]  /*0020*/  LDC R0, c[0x0][0x364] ;  /* 0x0000d900ff007b82 */ /* 0x000e220000000800 */
[----:B------:R-:W1:Y:S01]  /*0030*/  LDCU UR6, c[0x0][0x390] ;  /* 0x00007200ff0677ac */ /* 0x000e620008000800 */
[----:B------:R-:W2:Y:S06]  /*0040*/  S2R R2, SR_TID.X ;  /* 0x0000000000027919 */ /* 0x000eac0000002100 */
[----:B------:R-:W0:Y:S08]  /*0050*/  S2UR UR4, SR_CTAID.Y ;  /* 0x00000000000479c3 */ /* 0x000e300000002600 */
[----:B------:R-:W2:Y:S08]  /*0060*/  S2UR UR5, SR_CTAID.X ;  /* 0x00000000000579c3 */ /* 0x000eb00000002500 */
[----:B------:R-:W2:Y:S01]  /*0070*/  LDC R7, c[0x0][0x360] ;  /* 0x0000d800ff077b82 */ /* 0x000ea20000000800 */
[----:B0-----:R-:W-:-:S02]  /*0080*/  IMAD R0, R0, UR4, R3 ;  /* 0x0000000400007c24 */ /* 0x001fc4000f8e0203 */
[----:B--2---:R-:W-:-:S05]  /*0090*/  IMAD R7, R7, UR5, R2 ;  /* 0x0000000507077c24 */ /* 0x004fca000f8e0202 */
[----:B------:R-:W-:-:S04]  /*00a0*/  VIMNMX R2, PT, PT, R0, R7, !PT ;  /* 0x0000000700027248 */ /* 0x000fc80007fe0100 */
[----:B-1----:R-:W-:-:S13]  /*00b0*/  ISETP.GE.AND P0, PT, R2, UR6, PT ;  /* 0x0000000602007c0c */ /* 0x002fda000bf06270 */
[----:B------:R-:W-:Y:S05]  /*00c0*/  @P0 EXIT ;  /* 0x000000000000094d */ /* 0x000fea0003800000 */
[----:B------:R-:W0:Y:S01]  /*00d0*/  LDC.64 R2, c[0x0][0x388] ;  /* 0x0000e200ff027b82 */ /* 0x000e220000000a00 */
[----:B------:R-:W1:Y:S01]  /*00e0*/  LDCU.64 UR4, c[0x0][0x358] ;  /* 0x00006b00ff0477ac */ /* 0x000e620008000a00 */
[----:B------:R-:W-:-:S04]  /*00f0*/  IMAD R5, R7, UR6, R0 ;  /* 0x0000000607057c24 */ /* 0x000fc8000f8e0200 */
[----:B0-----:R-:W-:Y:S02]  /*0100*/  IMAD.WIDE R2, R5, 0x4, R2 ;  /* 0x0000000405027825 */ /* 0x001fe400078e0202 */
[----:B------:R-:W0:Y:S04]  /*0110*/  LDC.64 R4, c[0x0][0x380] ;  /* 0x0000e000ff047b82 */ /* 0x000e280000000a00 */
[----:B-1----:R-:W2:Y:S01]  /*0120*/  LDG.E R3, desc[UR4][R2.64] ;  /* 0x0000000402037981 */ /* 0x002ea2000c1e1900 */
[----:B------:R-:W-:-:S04]  /*0130*/  IMAD R7, R0, UR6, R7 ;  /* 0x0000000600077c24 */ /* 0x000fc8000f8e0207 */
[----:B0-----:R-:W-:-:S05]  /*0140*/  IMAD.WIDE R4, R7, 0x4, R4 ;  /* 0x0000000407047825 */ /* 0x001fca00078e0204 */
[----:B--2---:R-:W-:Y:S01]  /*0150*/  STG.E desc[UR4][R4.64], R3 ;  /* 0x0000000304007986 */ /* 0x004fe2000c101904 */
[----:B------:R-:W-:Y:S05]  /*0160*/  EXIT ;  /* 0x000000000000794d */ /* 0x000fea0003800000 */
.L_x_0:
[----:B------:R-:W-:-:S00]  /*0170*/  BRA `(.L_x_0) ;  /* 0xfffffffc00fc7947 */ /* 0x000fc0000383ffff */
[----:B------:R-:W-:-:S00]  /*0180*/  NOP ;  /* 0x0000000000007918 */ /* 0x000fc00000000000 */
[----:B------:R-:W-:-:S00]  /*0190*/  NOP ;  /* 0x0000000000007918 */ /* 0x000fc00000000000 */
[----:B------:R-:W-:-:S00]  /*01a0*/  NOP ;  /* 0x0000000000007918 */ /* 0x000fc00000000000 */
[----:B------:R-:W-:-:S00]  /*01b0*/  NOP ;  /* 0x0000000000007918 */ /* 0x000fc00000000000 */
[----:B------:R-:W-:-:S00]  /*01c0*/  NOP ;  /* 0x0000000000007918 */ /* 0x000fc00000000000 */
[----:B------:R-:W-:-:S00]  /*01d0*/  NOP ;  /* 0x0000000000007918 */ /* 0x000fc00000000000 */
[----:B------:R-:W-:-:S00]  /*01e0*/  NOP ;  /* 0x0000000000007918 */ /* 0x000fc00000000000 */
[----:B------:R-:W-:-:S00]  /*01f0*/  NOP ;  /* 0x0000000000007918 */ /* 0x000fc00000000000 */
.L_x_1:


//--------------------- .nv.shared.reserved.0     --------------------------
	.section	.nv.shared.reserved.0,"aw",@nobits
	.weak		__nv_reservedSMEM_offset_0_alias
	.size		__nv_reservedSMEM_offset_0_alias, 0, 64
	.other		__nv_reservedSMEM_offset_0_alias,@"STO_CUDA_RESERVED_SHARED STV_DEFAULT"
__nv_reservedSMEM_offset_0_alias:
	.zero		0
	.zero		64


//--------------------- .nv.constant0._Z13Transpose_kerPfS_i --------------------------
	.section	.nv.constant0._Z13Transpose_kerPfS_i,"a",@progbits
	.sectionflags	@""
	.align	4
.nv.constant0._Z13Transpose_kerPfS_i:
	.zero		916


//--------------------- SYMBOLS --------------------------

	.type		.nv.reservedSmem.offset0,@object
	.size		.nv.reservedSmem.offset0,0x4
